	.headerflags	@"EF_CUDA_TEXMODE_UNIFIED EF_CUDA_64BIT_ADDRESS EF_CUDA_ACCELERATORS EF_CUDA_SM90 EF_CUDA_VIRTUAL_SM(EF_CUDA_SM90)"
	.elftype	@"ET_EXEC"


//--------------------- .nv.info                  --------------------------
	.section	.nv.info,"",@"SHT_CUDA_INFO"
	.align	4


	//----- nvinfo : EIATTR_REGCOUNT
	.align		4
        /*0000*/ 	.byte	0x04, 0x2f
        /*0002*/ 	.short	(.L_2 - .L_1)
	.align		4
.L_1:
        /*0004*/ 	.word	index@(triton_per_fused_binary_cross_entropy_exp_mean_mul_neg_pow_rsub_0)
        /*0008*/ 	.word	0x0000001e


	//----- nvinfo : EIATTR_MIN_STACK_SIZE
	.align		4
.L_2:
        /*000c*/ 	.byte	0x04, 0x12
        /*000e*/ 	.short	(.L_4 - .L_3)
	.align		4
.L_3:
        /*0010*/ 	.word	index@(triton_per_fused_binary_cross_entropy_exp_mean_mul_neg_pow_rsub_0)
        /*0014*/ 	.word	0x00000000


	//----- nvinfo : EIATTR_FRAME_SIZE
	.align		4
.L_4:
        /*0018*/ 	.byte	0x04, 0x11
        /*001a*/ 	.short	(.L_6 - .L_5)
	.align		4
.L_5:
        /*001c*/ 	.word	index@(triton_per_fused_binary_cross_entropy_exp_mean_mul_neg_pow_rsub_0)
        /*0020*/ 	.word	0x00000000


	//----- nvinfo : EIATTR_MIN_STACK_SIZE
	.align		4
.L_6:
        /*0024*/ 	.byte	0x04, 0x12
        /*0026*/ 	.short	(.L_8 - .L_7)
	.align		4
.L_7:
        /*0028*/ 	.word	index@(triton_per_fused_binary_cross_entropy_exp_mean_mul_neg_pow_rsub_0)
        /*002c*/ 	.word	0x00000000
.L_8:


//--------------------- .nv.info.triton_per_fused_binary_cross_entropy_exp_mean_mul_neg_pow_rsub_0 --------------------------
	.section	.nv.info.triton_per_fused_binary_cross_entropy_exp_mean_mul_neg_pow_rsub_0,"",@"SHT_CUDA_INFO"
	.sectionflags	@""
	.align	4


	//----- nvinfo : EIATTR_CUDA_API_VERSION
	.align		4
        /*0000*/ 	.byte	0x04, 0x37
        /*0002*/ 	.short	(.L_10 - .L_9)
.L_9:
        /*0004*/ 	.word	0x0000007c


	//----- nvinfo : EIATTR_KPARAM_INFO
	.align		4
.L_10:
        /*0008*/ 	.byte	0x04, 0x17
        /*000a*/ 	.short	(.L_12 - .L_11)
.L_11:
        /*000c*/ 	.word	0x00000000
        /*0010*/ 	.short	0x0003
        /*0012*/ 	.short	0x0018
        /*0014*/ 	.byte	0x00, 0xf0, 0x11, 0x00


	//----- nvinfo : EIATTR_KPARAM_INFO
	.align		4
.L_12:
        /*0018*/ 	.byte	0x04, 0x17
        /*001a*/ 	.short	(.L_14 - .L_13)
.L_13:
        /*001c*/ 	.word	0x00000000
        /*0020*/ 	.short	0x0002
        /*0022*/ 	.short	0x0010
        /*0024*/ 	.byte	0x00, 0xf4, 0x21, 0x00


	//----- nvinfo : EIATTR_KPARAM_INFO
	.align		4
.L_14:
        /*0028*/ 	.byte	0x04, 0x17
        /*002a*/ 	.short	(.L_16 - .L_15)
.L_15:
        /*002c*/ 	.word	0x00000000
        /*0030*/ 	.short	0x0001
        /*0032*/ 	.short	0x0008
        /*0034*/ 	.byte	0x00, 0xf4, 0x21, 0x00


	//----- nvinfo : EIATTR_KPARAM_INFO
	.align		4
.L_16:
        /*0038*/ 	.byte	0x04, 0x17
        /*003a*/ 	.short	(.L_18 - .L_17)
.L_17:
        /*003c*/ 	.word	0x00000000
        /*0040*/ 	.short	0x0000
        /*0042*/ 	.short	0x0000
        /*0044*/ 	.byte	0x00, 0xf4, 0x21, 0x00


	//----- nvinfo : EIATTR_SPARSE_MMA_MASK
	.align		4
.L_18:
        /*0048*/ 	.byte	0x03, 0x50
        /*004a*/ 	.short	0x0000


	//----- nvinfo : EIATTR_MAXREG_COUNT
	.align		4
        /*004c*/ 	.byte	0x03, 0x1b
        /*004e*/ 	.short	0x00ff


	//----- nvinfo : EIATTR_COOP_GROUP_MASK_REGIDS
	.align		4
        /*0050*/ 	.byte	0x04, 0x29
        /*0052*/ 	.short	(.L_20 - .L_19)


	//   ....[0]....
.L_19:
        /*0054*/ 	.word	0xffffffff


	//   ....[1]....
        /*0058*/ 	.word	0xffffffff


	//   ....[2]....
        /*005c*/ 	.word	0xffffffff


	//   ....[3]....
        /*0060*/ 	.word	0xffffffff


	//   ....[4]....
        /*0064*/ 	.word	0xffffffff


	//   ....[5]....
        /*0068*/ 	.word	0xffffffff


	//----- nvinfo : EIATTR_COOP_GROUP_INSTR_OFFSETS
	.align		4
.L_20:
        /*006c*/ 	.byte	0x04, 0x28
        /*006e*/ 	.short	(.L_22 - .L_21)


	//   ....[0]....
.L_21:
        /*0070*/ 	.word	0x00001380


	//   ....[1]....
        /*0074*/ 	.word	0x000013b0


	//   ....[2]....
        /*0078*/ 	.word	0x000013e0


	//   ....[3]....
        /*007c*/ 	.word	0x00001410


	//   ....[4]....
        /*0080*/ 	.word	0x00001430


	//   ....[5]....
        /*0084*/ 	.word	0x000014a0


	//----- nvinfo : EIATTR_EXIT_INSTR_OFFSETS
	.align		4
.L_22:
        /*0088*/ 	.byte	0x04, 0x1c
        /*008a*/ 	.short	(.L_24 - .L_23)


	//   ....[0]....
.L_23:
        /*008c*/ 	.word	0x00001510


	//   ....[1]....
        /*0090*/ 	.word	0x00001560


	//----- nvinfo : EIATTR_REQNTID
	.align		4
.L_24:
        /*0094*/ 	.byte	0x04, 0x10
        /*0096*/ 	.short	(.L_26 - .L_25)
.L_25:
        /*0098*/ 	.word	0x00000040
        /*009c*/ 	.word	0x00000001
        /*00a0*/ 	.word	0x00000001


	//----- nvinfo : EIATTR_CRS_STACK_SIZE
	.align		4
.L_26:
        /*00a4*/ 	.byte	0x04, 0x1e
        /*00a6*/ 	.short	(.L_28 - .L_27)
.L_27:
        /*00a8*/ 	.word	0x00000000


	//----- nvinfo : EIATTR_CBANK_PARAM_SIZE
	.align		4
.L_28:
        /*00ac*/ 	.byte	0x03, 0x19
        /*00ae*/ 	.short	0x001c


	//----- nvinfo : EIATTR_PARAM_CBANK
	.align		4
        /*00b0*/ 	.byte	0x04, 0x0a
        /*00b2*/ 	.short	(.L_30 - .L_29)
	.align		4
.L_29:
        /*00b4*/ 	.word	index@(.nv.constant0.triton_per_fused_binary_cross_entropy_exp_mean_mul_neg_pow_rsub_0)
        /*00b8*/ 	.short	0x0210
        /*00ba*/ 	.short	0x001c


	//----- nvinfo : EIATTR_SW_WAR
	.align		4
.L_30:
        /*00bc*/ 	.byte	0x04, 0x36
        /*00be*/ 	.short	(.L_32 - .L_31)
.L_31:
        /*00c0*/ 	.word	0x00000008
.L_32:


//--------------------- .nv.callgraph             --------------------------
	.section	.nv.callgraph,"",@"SHT_CUDA_CALLGRAPH"
	.align	4
	.sectionentsize	8
	.align		4
        /*0000*/ 	.word	0x00000000
	.align		4
        /*0004*/ 	.word	0xffffffff
	.align		4
        /*0008*/ 	.word	0x00000000
	.align		4
        /*000c*/ 	.word	0xfffffffe
	.align		4
        /*0010*/ 	.word	0x00000000
	.align		4
        /*0014*/ 	.word	0xfffffffd
	.align		4
        /*0018*/ 	.word	0x00000000
	.align		4
        /*001c*/ 	.word	0xfffffffc


//--------------------- .nv.constant4             --------------------------
	.section	.nv.constant4,"a",@progbits
	.align	8
	.align		8
.nv.constant4:
        /*0000*/ 	.dword	_$_str


//--------------------- .text.triton_per_fused_binary_cross_entropy_exp_mean_mul_neg_pow_rsub_0 --------------------------
	.section	.text.triton_per_fused_binary_cross_entropy_exp_mean_mul_neg_pow_rsub_0,"ax",@progbits
	.sectionflags	@"SHF_BARRIERS=1"
	.align	128
        .global         triton_per_fused_binary_cross_entropy_exp_mean_mul_neg_pow_rsub_0
        .type           triton_per_fused_binary_cross_entropy_exp_mean_mul_neg_pow_rsub_0,@function
        .size           triton_per_fused_binary_cross_entropy_exp_mean_mul_neg_pow_rsub_0,(.L_x_9 - triton_per_fused_binary_cross_entropy_exp_mean_mul_neg_pow_rsub_0)
        .other          triton_per_fused_binary_cross_entropy_exp_mean_mul_neg_pow_rsub_0,@"STO_CUDA_ENTRY STV_DEFAULT"
triton_per_fused_binary_cross_entropy_exp_mean_mul_neg_pow_rsub_0:
.text.triton_per_fused_binary_cross_entropy_exp_mean_mul_neg_pow_rsub_0:
[----:B------:R-:W0:Y:S02]  /*0000*/  LDC R1, c[0x0][0x28] ;  /* 0x00000a00ff017b82 */ /* 0x000e240000000800 */
[----:B------:R-:W1:Y:S01]  /*0010*/  S2R R23, SR_TID.X ;  /* 0x0000000000177919 */ /* 0x000e620000002100 */
[----:B------:R-:W2:Y:S01]  /*0020*/  LDC.64 R10, c[0x0][0x220] ;  /* 0x00008800ff0a7b82 */ /* 0x000ea20000000a00 */
[----:B------:R-:W-:-:S07]  /*0030*/  ULDC.64 UR6, c[0x0][0x208] ;  /* 0x0000820000067ab9 */ /* 0x000fce0000000a00 */
[----:B------:R-:W3:Y:S01]  /*0040*/  LDC.64 R4, c[0x0][0x218] ;  /* 0x00008600ff047b82 */ /* 0x000ee20000000a00 */
[----:B-1----:R-:W-:-:S04]  /*0050*/  SHF.L.U32 R0, R23, 0x2, RZ ;  /* 0x0000000217007819 */ /* 0x002fc800000006ff */
[----:B------:R-:W-:-:S05]  /*0060*/  LOP3.LUT R3, R0, 0xfc, RZ, 0xc0, !PT ;  /* 0x000000fc00037812 */ /* 0x000fca00078ec0ff */
[----:B--2---:R-:W-:-:S06]  /*0070*/  IMAD.WIDE.U32 R10, R3, 0x4, R10 ;  /* 0x00000004030a7825 */ /* 0x004fcc00078e000a */
[----:B------:R-:W2:Y:S01]  /*0080*/  LDG.E.128 R8, desc[UR6][R10.64] ;  /* 0x000000060a087981 */ /* 0x000ea2000c1e1d00 */
[----:B---3--:R-:W-:-:S06]  /*0090*/  IMAD.WIDE.U32 R4, R3, 0x4, R4 ;  /* 0x0000000403047825 */ /* 0x008fcc00078e0004 */
[----:B------:R-:W5:Y:S01]  /*00a0*/  LDG.E.128 R4, desc[UR6][R4.64] ;  /* 0x0000000604047981 */ /* 0x000f62000c1e1d00 */
[----:B------:R-:W-:Y:S01]  /*00b0*/  HFMA2.MMA R18, -RZ, RZ, 1.5048828125, 33.21875 ;  /* 0x3e055027ff127435 */ /* 0x000fe200000001ff */
[----:B------:R-:W-:Y:S01]  /*00c0*/  BSSY B0, `(.L_x_0) ;  /* 0x00000ba000007945 */ /* 0x000fe20003800000 */
[----:B--2---:R-:W-:Y:S01]  /*00d0*/  FSETP.GEU.AND P1, PT, R9, 1.175494350822287508e-38, PT ;  /* 0x008000000900780b */ /* 0x004fe20003f2e000 */
[----:B------:R-:W-:Y:S01]  /*00e0*/  FADD R2, RZ, -R9 ;  /* 0x80000009ff027221 */ /* 0x000fe20000000000 */
[----:B------:R-:W-:Y:S01]  /*00f0*/  FSETP.GEU.AND P0, PT, R8, 1.175494350822287508e-38, PT ;  /* 0x008000000800780b */ /* 0x000fe20003f0e000 */
[----:B------:R-:W-:Y:S01]  /*0100*/  FADD R3, RZ, -R8 ;  /* 0x80000008ff037221 */ /* 0x000fe20000000000 */
[----:B------:R-:W-:Y:S01]  /*0110*/  FSETP.GEU.AND P3, PT, R11, 1.175494350822287508e-38, PT ;  /* 0x008000000b00780b */ /* 0x000fe20003f6e000 */
[----:B------:R-:W-:Y:S01]  /*0120*/  FADD R12, RZ, -R11 ;  /* 0x8000000bff0c7221 */ /* 0x000fe20000000000 */
[----:B------:R-:W-:Y:S02]  /*0130*/  FSEL R21, RZ, -23, P1 ;  /* 0xc1b80000ff157808 */ /* 0x000fe40000800000 */
[----:B------:R-:W-:-:S05]  /*0140*/  ISETP.GE.U32.AND P6, PT, R3, 0x7f800000, PT ;  /* 0x7f8000000300780c */ /* 0x000fca0003fc6070 */
[----:B------:R-:W-:Y:S01]  /*0150*/  @!P1 FMUL R9, R9, 8388608 ;  /* 0x4b00000009099820 */ /* 0x000fe20000400000 */
[----:B------:R-:W-:Y:S01]  /*0160*/  FSETP.GEU.AND P1, PT, R10, 1.175494350822287508e-38, PT ;  /* 0x008000000a00780b */ /* 0x000fe20003f2e000 */
[----:B------:R-:W-:Y:S02]  /*0170*/  @!P0 FMUL R8, R8, 8388608 ;  /* 0x4b00000008088820 */ /* 0x000fe40000400000 */
[----:B------:R-:W-:Y:S01]  /*0180*/  @!P3 FMUL R11, R11, 8388608 ;  /* 0x4b0000000b0bb820 */ /* 0x000fe20000400000 */
[----:B------:R-:W-:Y:S02]  /*0190*/  IADD3 R16, R9, -0x3f2aaaab, RZ ;  /* 0xc0d5555509107810 */ /* 0x000fe40007ffe0ff */
[----:B------:R-:W-:Y:S02]  /*01a0*/  IADD3 R13, R8, -0x3f2aaaab, RZ ;  /* 0xc0d55555080d7810 */ /* 0x000fe40007ffe0ff */
[----:B------:R-:W-:Y:S02]  /*01b0*/  LOP3.LUT R16, R16, 0xff800000, RZ, 0xc0, !PT ;  /* 0xff80000010107812 */ /* 0x000fe400078ec0ff */
[----:B------:R-:W-:-:S02]  /*01c0*/  LOP3.LUT R13, R13, 0xff800000, RZ, 0xc0, !PT ;  /* 0xff8000000d0d7812 */ /* 0x000fc400078ec0ff */
[----:B------:R-:W-:Y:S02]  /*01d0*/  IADD3 R19, R9, -R16, RZ ;  /* 0x8000001009137210 */ /* 0x000fe40007ffe0ff */
[----:B------:R-:W-:Y:S02]  /*01e0*/  IADD3 R17, R8, -R13, RZ ;  /* 0x8000000d08117210 */ /* 0x000fe40007ffe0ff */
[----:B------:R-:W-:Y:S01]  /*01f0*/  IADD3 R15, R11, -0x3f2aaaab, RZ ;  /* 0xc0d555550b0f7810 */ /* 0x000fe20007ffe0ff */
[----:B------:R-:W-:Y:S01]  /*0200*/  FADD R19, R19, -1 ;  /* 0xbf80000013137421 */ /* 0x000fe20000000000 */
[----:B------:R-:W-:Y:S01]  /*0210*/  I2FP.F32.S32 R16, R16 ;  /* 0x0000001000107245 */ /* 0x000fe20000201400 */
[----:B------:R-:W-:Y:S01]  /*0220*/  FADD R17, R17, -1 ;  /* 0xbf80000011117421 */ /* 0x000fe20000000000 */
[----:B------:R-:W-:Y:S01]  /*0230*/  ISETP.GE.U32.AND P2, PT, R9, 0x7f800000, PT ;  /* 0x7f8000000900780c */ /* 0x000fe20003f46070 */
[----:B------:R-:W-:Y:S01]  /*0240*/  FFMA.FTZ R14, R19, -R18, 0.14084610342979431152 ;  /* 0x3e1039f6130e7423 */ /* 0x000fe20000010812 */
[----:B------:R-:W-:Y:S01]  /*0250*/  FSETP.NEU.AND P4, PT, R9, RZ, PT ;  /* 0x000000ff0900720b */ /* 0x000fe20003f8d000 */
[----:B------:R-:W-:Y:S01]  /*0260*/  FFMA.FTZ R16, R16, 1.1920928955078125e-07, R21 ;  /* 0x3400000010107823 */ /* 0x000fe20000010015 */
[----:B------:R-:W-:Y:S01]  /*0270*/  I2FP.F32.S32 R21, R13 ;  /* 0x0000000d00157245 */ /* 0x000fe20000201400 */
[----:B------:R-:W-:Y:S01]  /*0280*/  FFMA.FTZ R20, R19, R14, -0.12148627638816833496 ;  /* 0xbdf8cdcc13147423 */ /* 0x000fe2000001000e */
[----:B------:R-:W-:Y:S01]  /*0290*/  LOP3.LUT R14, R15, 0xff800000, RZ, 0xc0, !PT ;  /* 0xff8000000f0e7812 */ /* 0x000fe200078ec0ff */
[----:B------:R-:W-:Y:S01]  /*02a0*/  FADD R13, RZ, -R10 ;  /* 0x8000000aff0d7221 */ /* 0x000fe20000000000 */
[----:B------:R-:W-:Y:S01]  /*02b0*/  @!P1 FMUL R10, R10, 8388608 ;  /* 0x4b0000000a0a9820 */ /* 0x000fe20000400000 */
[----:B------:R-:W-:Y:S01]  /*02c0*/  FFMA.FTZ R22, R19, R20, 0.13980610668659210205 ;  /* 0x3e0f295513167423 */ /* 0x000fe20000010014 */
[----:B------:R-:W-:Y:S01]  /*02d0*/  FFMA.FTZ R20, R17, -R18, 0.14084610342979431152 ;  /* 0x3e1039f611147423 */ /* 0x000fe20000010812 */
[----:B------:R-:W-:-:S02]  /*02e0*/  IADD3 R15, R11, -R14, RZ ;  /* 0x8000000e0b0f7210 */ /* 0x000fc40007ffe0ff */
[----:B------:R-:W-:Y:S01]  /*02f0*/  FFMA.FTZ R22, R19, R22, -0.16684235632419586182 ;  /* 0xbe2ad8b913167423 */ /* 0x000fe20000010016 */
[----:B------:R-:W-:Y:S01]  /*0300*/  FFMA.FTZ R20, R17, R20, -0.12148627638816833496 ;  /* 0xbdf8cdcc11147423 */ /* 0x000fe20000010014 */
[----:B------:R-:W-:Y:S01]  /*0310*/  I2FP.F32.S32 R25, R14 ;  /* 0x0000000e00197245 */ /* 0x000fe20000201400 */
[----:B------:R-:W-:Y:S01]  /*0320*/  FADD R15, R15, -1 ;  /* 0xbf8000000f0f7421 */ /* 0x000fe20000000000 */
[----:B------:R-:W-:Y:S01]  /*0330*/  FFMA.FTZ R22, R19, R22, 0.20012299716472625732 ;  /* 0x3e4ced0b13167423 */ /* 0x000fe20000010016 */
[----:B------:R-:W-:Y:S01]  /*0340*/  FFMA.FTZ R20, R17, R20, 0.13980610668659210205 ;  /* 0x3e0f295511147423 */ /* 0x000fe20000010014 */
[----:B------:R-:W-:Y:S01]  /*0350*/  FSEL R14, RZ, -23, P3 ;  /* 0xc1b80000ff0e7808 */ /* 0x000fe20001800000 */
[----:B------:R-:W-:Y:S01]  /*0360*/  FFMA.FTZ R24, R15, -R18, 0.14084610342979431152 ;  /* 0x3e1039f60f187423 */ /* 0x000fe20000010812 */
[----:B------:R-:W-:Y:S01]  /*0370*/  FFMA.FTZ R22, R19, R22, -0.24999669194221496582 ;  /* 0xbe7fff2213167423 */ /* 0x000fe20000010016 */
[----:B------:R-:W-:Y:S01]  /*0380*/  FFMA.FTZ R20, R17, R20, -0.16684235632419586182 ;  /* 0xbe2ad8b911147423 */ /* 0x000fe20000010014 */
[----:B------:R-:W-:Y:S01]  /*0390*/  @P2 MOV R26, 0x7f800000 ;  /* 0x7f800000001a2802 */ /* 0x000fe20000000f00 */
[----:B------:R-:W-:Y:S01]  /*03a0*/  FFMA.FTZ R24, R15, R24, -0.12148627638816833496 ;  /* 0xbdf8cdcc0f187423 */ /* 0x000fe20000010018 */
[----:B------:R-:W-:Y:S01]  /*03b0*/  FFMA.FTZ R22, R19, R22, 0.33333182334899902344 ;  /* 0x3eaaaa7813167423 */ /* 0x000fe20000010016 */
[----:B------:R-:W-:Y:S01]  /*03c0*/  FFMA.FTZ R20, R17, R20, 0.20012299716472625732 ;  /* 0x3e4ced0b11147423 */ /* 0x000fe20000010014 */
[----:B------:R-:W-:Y:S01]  /*03d0*/  FFMA.FTZ R25, R25, 1.1920928955078125e-07, R14 ;  /* 0x3400000019197823 */ /* 0x000fe2000001000e */
[----:B------:R-:W-:Y:S01]  /*03e0*/  FFMA.FTZ R24, R15, R24, 0.13980610668659210205 ;  /* 0x3e0f29550f187423 */ /* 0x000fe20000010018 */
[----:B------:R-:W-:Y:S01]  /*03f0*/  FFMA.FTZ R22, R19, R22, -0.5 ;  /* 0xbf00000013167423 */ /* 0x000fe20000010016 */
[----:B------:R-:W-:Y:S01]  /*0400*/  FFMA.FTZ R20, R17, R20, -0.24999669194221496582 ;  /* 0xbe7fff2211147423 */ /* 0x000fe20000010014 */
[C---:B------:R-:W-:Y:S01]  /*0410*/  FSETP.NEU.AND P3, PT, R8.reuse, RZ, PT ;  /* 0x000000ff0800720b */ /* 0x040fe20003f6d000 */
[----:B------:R-:W-:Y:S01]  /*0420*/  FFMA.FTZ R24, R15, R24, -0.16684235632419586182 ;  /* 0xbe2ad8b90f187423 */ /* 0x000fe20000010018 */
[----:B------:R-:W-:Y:S01]  /*0430*/  FMUL R22, R19, R22 ;  /* 0x0000001613167220 */ /* 0x000fe20000400000 */
[----:B------:R-:W-:Y:S01]  /*0440*/  FFMA.FTZ R20, R17, R20, 0.33333182334899902344 ;  /* 0x3eaaaa7811147423 */ /* 0x000fe20000010014 */
[----:B------:R-:W-:Y:S01]  /*0450*/  ISETP.GE.U32.AND P5, PT, R13, 0x7f800000, PT ;  /* 0x7f8000000d00780c */ /* 0x000fe20003fa6070 */
[----:B------:R-:W-:Y:S01]  /*0460*/  FFMA.FTZ R24, R15, R24, 0.20012299716472625732 ;  /* 0x3e4ced0b0f187423 */ /* 0x000fe20000010018 */
[----:B------:R-:W-:Y:S01]  /*0470*/  FFMA.FTZ R19, R19, R22, R19 ;  /* 0x0000001613137223 */ /* 0x000fe20000010013 */
[----:B------:R-:W-:Y:S01]  /*0480*/  FFMA.FTZ R22, R17, R20, -0.5 ;  /* 0xbf00000011167423 */ /* 0x000fe20000010014 */
[----:B------:R-:W-:Y:S01]  /*0490*/  FSEL R20, RZ, -23, P0 ;  /* 0xc1b80000ff147808 */ /* 0x000fe20000000000 */
[----:B------:R-:W-:Y:S01]  /*04a0*/  FFMA.FTZ R24, R15, R24, -0.24999669194221496582 ;  /* 0xbe7fff220f187423 */ /* 0x000fe20000010018 */
[----:B------:R-:W-:Y:S01]  /*04b0*/  ISETP.GE.U32.AND P0, PT, R8, 0x7f800000, PT ;  /* 0x7f8000000800780c */ /* 0x000fe20003f06070 */
[----:B------:R-:W-:Y:S01]  /*04c0*/  FMUL R22, R17, R22 ;  /* 0x0000001611167220 */ /* 0x000fe20000400000 */
[----:B------:R-:W-:Y:S01]  /*04d0*/  FFMA.FTZ R14, R16, 0.69314718246459960938, R19 ;  /* 0x3f317218100e7823 */ /* 0x000fe20000010013 */
[----:B------:R-:W-:Y:S01]  /*04e0*/  FFMA.FTZ R20, R21, 1.1920928955078125e-07, R20 ;  /* 0x3400000015147823 */ /* 0x000fe20000010014 */
[----:B------:R-:W-:Y:S01]  /*04f0*/  FFMA.FTZ R24, R15, R24, 0.33333182334899902344 ;  /* 0x3eaaaa780f187423 */ /* 0x000fe20000010018 */
[----:B------:R-:W-:Y:S01]  /*0500*/  FFMA.FTZ R21, R17, R22, R17 ;  /* 0x0000001611157223 */ /* 0x000fe20000010011 */
[----:B------:R-:W-:Y:S01]  /*0510*/  IADD3 R17, R10, -0x3f2aaaab, RZ ;  /* 0xc0d555550a117810 */ /* 0x000fe20007ffe0ff */
[----:B------:R-:W-:Y:S01]  /*0520*/  @P2 FFMA.FTZ R14, R9, R26, +INF ;  /* 0x7f800000090e2423 */ /* 0x000fe2000001001a */
[----:B------:R-:W-:Y:S01]  /*0530*/  FFMA.FTZ R24, R15, R24, -0.5 ;  /* 0xbf0000000f187423 */ /* 0x000fe20000010018 */
[----:B------:R-:W-:Y:S01]  /*0540*/  FADD.FTZ.RZ R9, R2, 1 ;  /* 0x3f80000002097421 */ /* 0x000fe2000001c000 */
[----:B------:R-:W-:-:S02]  /*0550*/  LOP3.LUT R17, R17, 0xff800000, RZ, 0xc0, !PT ;  /* 0xff80000011117812 */ /* 0x000fc400078ec0ff */
[C---:B------:R-:W-:Y:S01]  /*0560*/  FMUL R24, R15.reuse, R24 ;  /* 0x000000180f187220 */ /* 0x040fe20000400000 */
[----:B------:R-:W-:Y:S02]  /*0570*/  ISETP.GE.U32.AND P2, PT, R2, 0x7f800000, PT ;  /* 0x7f8000000200780c */ /* 0x000fe40003f46070 */
[----:B------:R-:W-:Y:S01]  /*0580*/  IADD3 R22, R10, -R17, RZ ;  /* 0x800000110a167210 */ /* 0x000fe20007ffe0ff */
[----:B------:R-:W-:Y:S01]  /*0590*/  FFMA.FTZ R24, R15, R24, R15 ;  /* 0x000000180f187223 */ /* 0x000fe2000001000f */
[----:B------:R-:W-:Y:S01]  /*05a0*/  FFMA.FTZ R15, R20, 0.69314718246459960938, R21 ;  /* 0x3f317218140f7823 */ /* 0x000fe20000010015 */
[----:B------:R-:W-:Y:S01]  /*05b0*/  FADD.FTZ.RZ R20, R3, 1 ;  /* 0x3f80000003147421 */ /* 0x000fe2000001c000 */
[----:B------:R-:W-:Y:S01]  /*05c0*/  @P0 MOV R21, 0x7f800000 ;  /* 0x7f80000000150802 */ /* 0x000fe20000000f00 */
[----:B------:R-:W-:Y:S01]  /*05d0*/  FADD R19, R22, -1 ;  /* 0xbf80000016137421 */ /* 0x000fe20000000000 */
[----:B------:R-:W-:Y:S01]  /*05e0*/  IADD3 R9, R9, -0x3f400000, RZ ;  /* 0xc0c0000009097810 */ /* 0x000fe20007ffe0ff */
[----:B------:R-:W-:Y:S01]  /*05f0*/  FFMA.FTZ R16, R25, 0.69314718246459960938, R24 ;  /* 0x3f31721819107823 */ /* 0x000fe20000010018 */
[----:B------:R-:W-:Y:S01]  /*0600*/  I2FP.F32.S32 R26, R17 ;  /* 0x00000011001a7245 */ /* 0x000fe20000201400 */
[C---:B------:R-:W-:Y:S01]  /*0610*/  FFMA.FTZ R22, R19.reuse, -R18, 0.14084610342979431152 ;  /* 0x3e1039f613167423 */ /* 0x040fe20000010812 */
[----:B------:R-:W-:Y:S01]  /*0620*/  IADD3 R18, R20, -0x3f400000, RZ ;  /* 0xc0c0000014127810 */ /* 0x000fe20007ffe0ff */
[----:B------:R-:W-:Y:S01]  /*0630*/  HFMA2.MMA R20, -RZ, RZ, 1.625, 0 ;  /* 0x3e800000ff147435 */ /* 0x000fe200000001ff */
[----:B------:R-:W-:Y:S01]  /*0640*/  @P0 FFMA.FTZ R15, R8, R21, +INF ;  /* 0x7f800000080f0423 */ /* 0x000fe20000010015 */
[----:B------:R-:W-:Y:S01]  /*0650*/  FFMA.FTZ R22, R19, R22, -0.12148627638816833496 ;  /* 0xbdf8cdcc13167423 */ /* 0x000fe20000010016 */
[----:B------:R-:W-:-:S02]  /*0660*/  LOP3.LUT R18, R18, 0xff800000, RZ, 0xc0, !PT ;  /* 0xff80000012127812 */ /* 0x000fc400078ec0ff */
[----:B------:R-:W-:Y:S01]  /*0670*/  LOP3.LUT R9, R9, 0xff800000, RZ, 0xc0, !PT ;  /* 0xff80000009097812 */ /* 0x000fe200078ec0ff */
[C---:B------:R-:W-:Y:S01]  /*0680*/  FFMA.FTZ R22, R19.reuse, R22, 0.13980610668659210205 ;  /* 0x3e0f295513167423 */ /* 0x040fe20000010016 */
[----:B------:R-:W-:Y:S02]  /*0690*/  IADD3 R21, -R18, 0x40800000, RZ ;  /* 0x4080000012157810 */ /* 0x000fe40007ffe1ff */
[----:B------:R-:W-:Y:S01]  /*06a0*/  IADD3 R25, R3, -R18, RZ ;  /* 0x8000001203197210 */ /* 0x000fe20007ffe0ff */
[----:B------:R-:W-:Y:S01]  /*06b0*/  FFMA.FTZ R22, R19, R22, -0.16684235632419586182 ;  /* 0xbe2ad8b913167423 */ /* 0x000fe20000010016 */
[----:B------:R-:W-:Y:S01]  /*06c0*/  ISETP.GE.U32.AND P0, PT, R11, 0x7f800000, PT ;  /* 0x7f8000000b00780c */ /* 0x000fe20003f06070 */
[----:B------:R-:W-:Y:S01]  /*06d0*/  FFMA.FTZ R8, R21, R20, -1 ;  /* 0xbf80000015087423 */ /* 0x000fe20000010014 */
[----:B------:R-:W-:Y:S01]  /*06e0*/  IADD3 R21, -R9, 0x40800000, RZ ;  /* 0x4080000009157810 */ /* 0x000fe20007ffe1ff */
[----:B------:R-:W-:Y:S01]  /*06f0*/  FFMA.FTZ R22, R19, R22, 0.20012299716472625732 ;  /* 0x3e4ced0b13167423 */ /* 0x000fe20000010016 */
[----:B------:R-:W-:Y:S01]  /*0700*/  I2FP.F32.S32 R18, R18 ;  /* 0x0000001200127245 */ /* 0x000fe20000201400 */
[----:B------:R-:W-:-:S02]  /*0710*/  FADD R25, R25, R8 ;  /* 0x0000000819197221 */ /* 0x000fc40000000000 */
[----:B------:R-:W-:Y:S01]  /*0720*/  FFMA.FTZ R22, R19, R22, -0.24999669194221496582 ;  /* 0xbe7fff2213167423 */ /* 0x000fe20000010016 */
[----:B------:R-:W-:Y:S01]  /*0730*/  FFMA.FTZ R8, R21, R20, -1 ;  /* 0xbf80000015087423 */ /* 0x000fe20000010014 */
[----:B------:R-:W-:Y:S01]  /*0740*/  IADD3 R21, R2, -R9, RZ ;  /* 0x8000000902157210 */ /* 0x000fe20007ffe0ff */
[----:B------:R-:W-:Y:S01]  /*0750*/  FMUL R18, R18, 1.1920928955078125e-07 ;  /* 0x3400000012127820 */ /* 0x000fe20000400000 */
[----:B------:R-:W-:Y:S01]  /*0760*/  FFMA.FTZ R22, R19, R22, 0.33333182334899902344 ;  /* 0x3eaaaa7813167423 */ /* 0x000fe20000010016 */
[----:B------:R-:W-:Y:S02]  /*0770*/  I2FP.F32.S32 R9, R9 ;  /* 0x0000000900097245 */ /* 0x000fe40000201400 */
[----:B------:R-:W-:Y:S01]  /*0780*/  FADD R21, R21, R8 ;  /* 0x0000000815157221 */ /* 0x000fe20000000000 */
[----:B------:R-:W-:Y:S01]  /*0790*/  HFMA2.MMA R8, -RZ, RZ, 1.3056640625, -1.8671875 ;  /* 0x3d39bf78ff087435 */ /* 0x000fe200000001ff */
[----:B------:R-:W-:Y:S01]  /*07a0*/  FFMA.FTZ R22, R19, R22, -0.5 ;  /* 0xbf00000013167423 */ /* 0x000fe20000010016 */
[----:B------:R-:W-:Y:S01]  /*07b0*/  @P0 MOV R24, 0x7f800000 ;  /* 0x7f80000000180802 */ /* 0x000fe20000000f00 */
[----:B------:R-:W-:-:S02]  /*07c0*/  FMUL R9, R9, 1.1920928955078125e-07 ;  /* 0x3400000009097820 */ /* 0x000fc40000400000 */
[----:B------:R-:W-:Y:S02]  /*07d0*/  FMUL R22, R19, R22 ;  /* 0x0000001613167220 */ /* 0x000fe40000400000 */
[C---:B------:R-:W-:Y:S01]  /*07e0*/  @P0 FFMA.FTZ R16, R11.reuse, R24, +INF ;  /* 0x7f8000000b100423 */ /* 0x040fe20000010018 */
[----:B------:R-:W-:Y:S01]  /*07f0*/  FSETP.NEU.AND P0, PT, R11, RZ, PT ;  /* 0x000000ff0b00720b */ /* 0x000fe20003f0d000 */
[----:B------:R-:W-:Y:S01]  /*0800*/  FFMA.FTZ R19, R19, R22, R19 ;  /* 0x0000001613137223 */ /* 0x000fe20000010013 */
[-C--:B------:R-:W-:Y:S01]  /*0810*/  FFMA.FTZ R22, R25, -R8.reuse, 0.10546888411045074463 ;  /* 0x3dd8001219167423 */ /* 0x080fe20000010808 */
[----:B------:R-:W-:-:S03]  /*0820*/  FFMA.FTZ R24, R21, -R8, 0.10546888411045074463 ;  /* 0x3dd8001215187423 */ /* 0x000fc60000010808 */
[----:B------:R-:W-:Y:S01]  /*0830*/  FFMA.FTZ R22, R25, R22, -0.13229703903198242188 ;  /* 0xbe0778e019167423 */ /* 0x000fe20000010016 */
[----:B------:R-:W-:-:S03]  /*0840*/  FFMA.FTZ R24, R21, R24, -0.13229703903198242188 ;  /* 0xbe0778e015187423 */ /* 0x000fc60000010018 */
[----:B------:R-:W-:Y:S01]  /*0850*/  FFMA.FTZ R22, R25, R22, 0.14491446316242218018 ;  /* 0x3e14647519167423 */ /* 0x000fe20000010016 */
[----:B------:R-:W-:-:S03]  /*0860*/  FFMA.FTZ R24, R21, R24, 0.14491446316242218018 ;  /* 0x3e14647515187423 */ /* 0x000fc60000010018 */
[----:B------:R-:W-:Y:S01]  /*0870*/  FFMA.FTZ R22, R25, R22, -0.16641564667224884033 ;  /* 0xbe2a68dd19167423 */ /* 0x000fe20000010016 */
[----:B------:R-:W-:-:S03]  /*0880*/  FFMA.FTZ R24, R21, R24, -0.16641564667224884033 ;  /* 0xbe2a68dd15187423 */ /* 0x000fc60000010018 */
[----:B------:R-:W-:Y:S01]  /*0890*/  FFMA.FTZ R22, R25, R22, 0.19988867640495300293 ;  /* 0x3e4caf9e19167423 */ /* 0x000fe20000010016 */
[----:B------:R-:W-:-:S03]  /*08a0*/  FFMA.FTZ R24, R21, R24, 0.19988867640495300293 ;  /* 0x3e4caf9e15187423 */ /* 0x000fc60000010018 */
[----:B------:R-:W-:Y:S01]  /*08b0*/  FFMA.FTZ R22, R25, R22, -0.25000196695327758789 ;  /* 0xbe80004219167423 */ /* 0x000fe20000010016 */
[----:B------:R-:W-:-:S03]  /*08c0*/  FFMA.FTZ R24, R21, R24, -0.25000196695327758789 ;  /* 0xbe80004215187423 */ /* 0x000fc60000010018 */
[----:B------:R-:W-:Y:S01]  /*08d0*/  FFMA.FTZ R22, R25, R22, 0.33333510160446166992 ;  /* 0x3eaaaae619167423 */ /* 0x000fe20000010016 */
[----:B------:R-:W-:-:S03]  /*08e0*/  FFMA.FTZ R24, R21, R24, 0.33333510160446166992 ;  /* 0x3eaaaae615187423 */ /* 0x000fc60000010018 */
[----:B------:R-:W-:Y:S01]  /*08f0*/  FFMA.FTZ R22, R25, R22, -0.5 ;  /* 0xbf00000019167423 */ /* 0x000fe20000010016 */
[----:B------:R-:W-:-:S03]  /*0900*/  FFMA.FTZ R24, R21, R24, -0.5 ;  /* 0xbf00000015187423 */ /* 0x000fc60000010018 */
[----:B------:R-:W-:Y:S01]  /*0910*/  FMUL R22, R25, R22 ;  /* 0x0000001619167220 */ /* 0x000fe20000400000 */
[----:B------:R-:W-:-:S03]  /*0920*/  FMUL R24, R21, R24 ;  /* 0x0000001815187220 */ /* 0x000fc60000400000 */
[----:B------:R-:W-:Y:S01]  /*0930*/  FFMA.FTZ R11, R25, R22, R25 ;  /* 0x00000016190b7223 */ /* 0x000fe20000010019 */
[----:B------:R-:W-:Y:S01]  /*0940*/  FFMA.FTZ R22, R21, R24, R21 ;  /* 0x0000001815167223 */ /* 0x000fe20000010015 */
[----:B------:R-:W-:Y:S01]  /*0950*/  FADD.FTZ.RZ R21, R13, 1 ;  /* 0x3f8000000d157421 */ /* 0x000fe2000001c000 */
[----:B------:R-:W-:Y:S01]  /*0960*/  FADD.FTZ.RZ R24, R12, 1 ;  /* 0x3f8000000c187421 */ /* 0x000fe2000001c000 */
[----:B------:R-:W-:Y:S01]  /*0970*/  FSEL R25, RZ, -23, P1 ;  /* 0xc1b80000ff197808 */ /* 0x000fe20000800000 */
[----:B------:R-:W-:Y:S01]  /*0980*/  FFMA.FTZ R22, R9, 0.69314718246459960938, R22 ;  /* 0x3f31721809167823 */ /* 0x000fe20000010016 */
[----:B------:R-:W-:Y:S01]  /*0990*/  ISETP.GE.U32.AND P1, PT, R10, 0x7f800000, PT ;  /* 0x7f8000000a00780c */ /* 0x000fe20003f26070 */
[----:B------:R-:W-:Y:S01]  /*09a0*/  FFMA.FTZ R11, R18, 0.69314718246459960938, R11 ;  /* 0x3f317218120b7823 */ /* 0x000fe2000001000b */
[----:B------:R-:W-:Y:S01]  /*09b0*/  IADD3 R21, R21, -0x3f400000, RZ ;  /* 0xc0c0000015157810 */ /* 0x000fe20007ffe0ff */
[----:B------:R-:W-:Y:S01]  /*09c0*/  FFMA.FTZ R26, R26, 1.1920928955078125e-07, R25 ;  /* 0x340000001a1a7823 */ /* 0x000fe20000010019 */
[----:B------:R-:W-:-:S02]  /*09d0*/  IADD3 R17, R24, -0x3f400000, RZ ;  /* 0xc0c0000018117810 */ /* 0x000fc40007ffe0ff */
[----:B------:R-:W-:Y:S01]  /*09e0*/  LOP3.LUT R24, R21, 0xff800000, RZ, 0xc0, !PT ;  /* 0xff80000015187812 */ /* 0x000fe200078ec0ff */
[----:B------:R-:W-:Y:S01]  /*09f0*/  FFMA.FTZ R19, R26, 0.69314718246459960938, R19 ;  /* 0x3f3172181a137823 */ /* 0x000fe20000010013 */
[----:B------:R-:W-:Y:S02]  /*0a00*/  LOP3.LUT R17, R17, 0xff800000, RZ, 0xc0, !PT ;  /* 0xff80000011117812 */ /* 0x000fe400078ec0ff */
[----:B------:R-:W-:Y:S02]  /*0a10*/  IADD3 R21, -R24, 0x40800000, RZ ;  /* 0x4080000018157810 */ /* 0x000fe40007ffe1ff */
[----:B------:R-:W-:Y:S02]  /*0a20*/  IADD3 R25, -R17, 0x40800000, RZ ;  /* 0x4080000011197810 */ /* 0x000fe40007ffe1ff */
[----:B------:R-:W-:Y:S01]  /*0a30*/  @P1 MOV R27, 0x7f800000 ;  /* 0x7f800000001b1802 */ /* 0x000fe20000000f00 */
[-C--:B------:R-:W-:Y:S01]  /*0a40*/  FFMA.FTZ R26, R21, R20.reuse, -1 ;  /* 0xbf800000151a7423 */ /* 0x080fe20000010014 */
[----:B------:R-:W-:Y:S01]  /*0a50*/  IADD3 R21, R12, -R17, RZ ;  /* 0x800000110c157210 */ /* 0x000fe20007ffe0ff */
[----:B------:R-:W-:Y:S01]  /*0a60*/  FFMA.FTZ R20, R25, R20, -1 ;  /* 0xbf80000019147423 */ /* 0x000fe20000010014 */
[----:B------:R-:W-:Y:S01]  /*0a70*/  IADD3 R25, R13, -R24, RZ ;  /* 0x800000180d197210 */ /* 0x000fe20007ffe0ff */
[C---:B------:R-:W-:Y:S01]  /*0a80*/  @P1 FFMA.FTZ R19, R10.reuse, R27, +INF ;  /* 0x7f8000000a131423 */ /* 0x040fe2000001001b */
[----:B------:R-:W-:Y:S01]  /*0a90*/  I2FP.F32.S32 R24, R24 ;  /* 0x0000001800187245 */ /* 0x000fe20000201400 */
[----:B------:R-:W-:Y:S01]  /*0aa0*/  FADD R21, R21, R20 ;  /* 0x0000001415157221 */ /* 0x000fe20000000000 */
[----:B------:R-:W-:Y:S01]  /*0ab0*/  FSETP.NEU.AND P1, PT, R10, RZ, PT ;  /* 0x000000ff0a00720b */ /* 0x000fe20003f2d000 */
[----:B------:R-:W-:-:S02]  /*0ac0*/  FADD R25, R25, R26 ;  /* 0x0000001a19197221 */ /* 0x000fc40000000000 */
[----:B------:R-:W-:Y:S02]  /*0ad0*/  FMUL R24, R24, 1.1920928955078125e-07 ;  /* 0x3400000018187820 */ /* 0x000fe40000400000 */
        /* <DEDUP_REMOVED lines=14> */
[----:B------:R-:W-:-:S04]  /*0bc0*/  FFMA.FTZ R20, R25, R20, -0.5 ;  /* 0xbf00000019147423 */ /* 0x000fc80000010014 */
[----:B------:R-:W-:-:S04]  /*0bd0*/  FMUL R20, R25, R20 ;  /* 0x0000001419147220 */ /* 0x000fc80000400000 */
[----:B------:R-:W-:-:S04]  /*0be0*/  FFMA.FTZ R25, R25, R20, R25 ;  /* 0x0000001419197223 */ /* 0x000fc80000010019 */
[----:B------:R-:W-:Y:S01]  /*0bf0*/  FFMA.FTZ R25, R24, 0.69314718246459960938, R25 ;  /* 0x3f31721818197823 */ /* 0x000fe20000010019 */
[----:B------:R-:W-:Y:S06]  /*0c00*/  @!P6 BRA `(.L_x_1) ;  /* 0x000000000014e947 */ /* 0x000fec0003800000 */
[----:B------:R-:W-:-:S13]  /*0c10*/  ISETP.GE.AND P6, PT, R3, -0x407fffff, PT ;  /* 0xbf8000010300780c */ /* 0x000fda0003fc6270 */
[----:B------:R-:W-:-:S05]  /*0c20*/  @P6 MOV R10, 0x7f800000 ;  /* 0x7f800000000a6802 */ /* 0x000fca0000000f00 */
[C---:B------:R-:W-:Y:S01]  /*0c30*/  @P6 FFMA.FTZ R11, R3.reuse, R10, +INF ;  /* 0x7f800000030b6423 */ /* 0x040fe2000001000a */
[----:B------:R-:W-:-:S04]  /*0c40*/  FSETP.NEU.AND P6, PT, R3, RZ, PT ;  /* 0x000000ff0300720b */ /* 0x000fc80003fcd000 */
[----:B------:R-:W-:-:S09]  /*0c50*/  FSEL R11, R11, -RZ, P6 ;  /* 0x800000ff0b0b7208 */ /* 0x000fd20003000000 */
.L_x_1:
[----:B------:R-:W-:Y:S05]  /*0c60*/  BSYNC B0 ;  /* 0x0000000000007941 */ /* 0x000fea0003800000 */
.L_x_0:
[----:B------:R-:W-:Y:S04]  /*0c70*/  BSSY B0, `(.L_x_2) ;  /* 0x0000007000007945 */ /* 0x000fe80003800000 */
[----:B------:R-:W-:Y:S05]  /*0c80*/  @!P2 BRA `(.L_x_3) ;  /* 0x000000000014a947 */ /* 0x000fea0003800000 */
[C---:B------:R-:W-:Y:S02]  /*0c90*/  ISETP.GE.AND P2, PT, R2.reuse, -0x407fffff, PT ;  /* 0xbf8000010200780c */ /* 0x040fe40003f46270 */
[----:B------:R-:W-:-:S11]  /*0ca0*/  FSETP.NEU.AND P6, PT, R2, RZ, PT ;  /* 0x000000ff0200720b */ /* 0x000fd60003fcd000 */
[----:B------:R-:W-:-:S05]  /*0cb0*/  @P2 MOV R3, 0x7f800000 ;  /* 0x7f80000000032802 */ /* 0x000fca0000000f00 */
[----:B------:R-:W-:-:S05]  /*0cc0*/  @P2 FFMA.FTZ R22, R2, R3, +INF ;  /* 0x7f80000002162423 */ /* 0x000fca0000010003 */
[----:B------:R-:W-:-:S07]  /*0cd0*/  FSEL R22, R22, -RZ, P6 ;  /* 0x800000ff16167208 */ /* 0x000fce0003000000 */
.L_x_3:
[----:B------:R-:W-:Y:S05]  /*0ce0*/  BSYNC B0 ;  /* 0x0000000000007941 */ /* 0x000fea0003800000 */
.L_x_2:
[----:B------:R-:W-:Y:S04]  /*0cf0*/  BSSY B0, `(.L_x_4) ;  /* 0x0000007000007945 */ /* 0x000fe80003800000 */
[----:B------:R-:W-:Y:S05]  /*0d00*/  @!P5 BRA `(.L_x_5) ;  /* 0x000000000014d947 */ /* 0x000fea0003800000 */
[C---:B------:R-:W-:Y:S02]  /*0d10*/  ISETP.GE.AND P2, PT, R13.reuse, -0x407fffff, PT ;  /* 0xbf8000010d00780c */ /* 0x040fe40003f46270 */
[----:B------:R-:W-:-:S11]  /*0d20*/  FSETP.NEU.AND P5, PT, R13, RZ, PT ;  /* 0x000000ff0d00720b */ /* 0x000fd60003fad000 */
[----:B------:R-:W-:-:S05]  /*0d30*/  @P2 MOV R2, 0x7f800000 ;  /* 0x7f80000000022802 */ /* 0x000fca0000000f00 */
[----:B------:R-:W-:-:S05]  /*0d40*/  @P2 FFMA.FTZ R25, R13, R2, +INF ;  /* 0x7f8000000d192423 */ /* 0x000fca0000010002 */
[----:B------:R-:W-:-:S07]  /*0d50*/  FSEL R25, R25, -RZ, P5 ;  /* 0x800000ff19197208 */ /* 0x000fce0002800000 */
.L_x_5:
[----:B------:R-:W-:Y:S05]  /*0d60*/  BSYNC B0 ;  /* 0x0000000000007941 */ /* 0x000fea0003800000 */
.L_x_4:
[----:B------:R-:W-:Y:S01]  /*0d70*/  ISETP.GE.U32.AND P2, PT, R12, 0x7f800000, PT ;  /* 0x7f8000000c00780c */ /* 0x000fe20003f46070 */
[C---:B------:R-:W-:Y:S01]  /*0d80*/  FFMA.FTZ R8, R21.reuse, R8, -0.5 ;  /* 0xbf00000015087423 */ /* 0x040fe20000010008 */
[----:B------:R-:W-:Y:S01]  /*0d90*/  I2FP.F32.S32 R17, R17 ;  /* 0x0000001100117245 */ /* 0x000fe20000201400 */
[----:B------:R-:W-:Y:S01]  /*0da0*/  BSSY B0, `(.L_x_6) ;  /* 0x0000011000007945 */ /* 0x000fe20003800000 */
[----:B------:R-:W-:Y:S01]  /*0db0*/  FSEL R14, R14, -INF , P4 ;  /* 0xff8000000e0e7808 */ /* 0x000fe20002000000 */
[----:B------:R-:W-:Y:S01]  /*0dc0*/  FMUL R8, R21, R8 ;  /* 0x0000000815087220 */ /* 0x000fe20000400000 */
[----:B------:R-:W-:Y:S01]  /*0dd0*/  FSEL R15, R15, -INF , P3 ;  /* 0xff8000000f0f7808 */ /* 0x000fe20001800000 */
[----:B------:R-:W-:Y:S01]  /*0de0*/  FMUL R17, R17, 1.1920928955078125e-07 ;  /* 0x3400000011117820 */ /* 0x000fe20000400000 */
[C---:B------:R-:W-:Y:S01]  /*0df0*/  FSETP.GT.AND P5, PT, R14.reuse, -100, PT ;  /* 0xc2c800000e00780b */ /* 0x040fe20003fa4000 */
[----:B------:R-:W-:Y:S01]  /*0e00*/  FFMA.FTZ R8, R21, R8, R21 ;  /* 0x0000000815087223 */ /* 0x000fe20000010015 */
[----:B------:R-:W-:-:S02]  /*0e10*/  FSETP.NAN.AND P6, PT, R14, R14, PT ;  /* 0x0000000e0e00720b */ /* 0x000fc40003fc8000 */
[----:B------:R-:W-:Y:S01]  /*0e20*/  FSETP.GT.AND P3, PT, R15, -100, PT ;  /* 0xc2c800000f00780b */ /* 0x000fe20003f64000 */
[----:B------:R-:W-:Y:S01]  /*0e30*/  FFMA.FTZ R8, R17, 0.69314718246459960938, R8 ;  /* 0x3f31721811087823 */ /* 0x000fe20000010008 */
[----:B------:R-:W-:Y:S01]  /*0e40*/  FSETP.GT.AND P4, PT, R22, -100, PT ;  /* 0xc2c800001600780b */ /* 0x000fe20003f84000 */
[----:B------:R-:W-:-:S12]  /*0e50*/  @!P2 BRA `(.L_x_7) ;  /* 0x000000000014a947 */ /* 0x000fd80003800000 */
[----:B------:R-:W-:-:S13]  /*0e60*/  ISETP.GE.AND P2, PT, R12, -0x407fffff, PT ;  /* 0xbf8000010c00780c */ /* 0x000fda0003f46270 */
[----:B------:R-:W-:-:S05]  /*0e70*/  @P2 MOV R3, 0x7f800000 ;  /* 0x7f80000000032802 */ /* 0x000fca0000000f00 */
[C---:B------:R-:W-:Y:S01]  /*0e80*/  @P2 FFMA.FTZ R8, R12.reuse, R3, +INF ;  /* 0x7f8000000c082423 */ /* 0x040fe20000010003 */
[----:B------:R-:W-:-:S04]  /*0e90*/  FSETP.NEU.AND P2, PT, R12, RZ, PT ;  /* 0x000000ff0c00720b */ /* 0x000fc80003f4d000 */
[----:B------:R-:W-:-:S09]  /*0ea0*/  FSEL R8, R8, -RZ, P2 ;  /* 0x800000ff08087208 */ /* 0x000fd20001000000 */
.L_x_7:
[----:B------:R-:W-:Y:S05]  /*0eb0*/  BSYNC B0 ;  /* 0x0000000000007941 */ /* 0x000fea0003800000 */
.L_x_6:
[----:B------:R-:W-:Y:S01]  /*0ec0*/  FSEL R19, R19, -INF , P1 ;  /* 0xff80000013137808 */ /* 0x000fe20000800000 */
[----:B-----5:R-:W-:Y:S01]  /*0ed0*/  FADD R3, R5, -1 ;  /* 0xbf80000005037421 */ /* 0x020fe20000000000 */
[----:B------:R-:W-:Y:S01]  /*0ee0*/  @!P5 FSEL R14, R14, -100, P6 ;  /* 0xc2c800000e0ed808 */ /* 0x000fe20003000000 */
[----:B------:R-:W1:Y:S01]  /*0ef0*/  S2UR UR5, SR_CgaCtaId ;  /* 0x00000000000579c3 */ /* 0x000e620000008800 */
[----:B------:R-:W-:Y:S01]  /*0f00*/  FSETP.NAN.AND P5, PT, R15, R15, PT ;  /* 0x0000000f0f00720b */ /* 0x000fe20003fa8000 */
[----:B------:R-:W-:Y:S01]  /*0f10*/  UMOV UR4, 0x400 ;  /* 0x0000040000047882 */ /* 0x000fe20000000000 */
[----:B------:R-:W-:Y:S01]  /*0f20*/  FSETP.GT.AND P1, PT, R19, -100, PT ;  /* 0xc2c800001300780b */ /* 0x000fe20003f24000 */
[----:B------:R-:W-:Y:S01]  /*0f30*/  FMUL R14, R5, R14 ;  /* 0x0000000e050e7220 */ /* 0x000fe20000400000 */
[----:B------:R-:W-:Y:S02]  /*0f40*/  @!P3 FSEL R15, R15, -100, P5 ;  /* 0xc2c800000f0fb808 */ /* 0x000fe40002800000 */
[----:B------:R-:W-:-:S02]  /*0f50*/  FSETP.GT.AND P3, PT, R11, -100, PT ;  /* 0xc2c800000b00780b */ /* 0x000fc40003f64000 */
[----:B------:R-:W-:Y:S01]  /*0f60*/  FSETP.NAN.AND P2, PT, R22, R22, PT ;  /* 0x000000161600720b */ /* 0x000fe20003f48000 */
[----:B------:R-:W-:Y:S01]  /*0f70*/  FMUL R15, R4, R15 ;  /* 0x0000000f040f7220 */ /* 0x000fe20000400000 */
[----:B------:R-:W-:Y:S01]  /*0f80*/  FSEL R16, R16, -INF , P0 ;  /* 0xff80000010107808 */ /* 0x000fe20000000000 */
[----:B------:R-:W-:Y:S01]  /*0f90*/  FADD R4, R4, -1 ;  /* 0xbf80000004047421 */ /* 0x000fe20000000000 */
[----:B------:R-:W-:Y:S02]  /*0fa0*/  @!P4 FSEL R22, R22, -100, P2 ;  /* 0xc2c800001616c808 */ /* 0x000fe40001000000 */
[----:B------:R-:W-:Y:S02]  /*0fb0*/  FSETP.GT.AND P0, PT, R25, -100, PT ;  /* 0xc2c800001900780b */ /* 0x000fe40003f04000 */
[----:B------:R-:W-:Y:S01]  /*0fc0*/  FSETP.NAN.AND P5, PT, R19, R19, PT ;  /* 0x000000131300720b */ /* 0x000fe20003fa8000 */
[----:B------:R-:W-:Y:S01]  /*0fd0*/  FFMA R3, R3, R22, -R14 ;  /* 0x0000001603037223 */ /* 0x000fe2000000080e */
[----:B------:R-:W-:-:S02]  /*0fe0*/  FSETP.GT.AND P2, PT, R16, -100, PT ;  /* 0xc2c800001000780b */ /* 0x000fc40003f44000 */
[----:B------:R-:W-:Y:S01]  /*0ff0*/  MOV R10, R8 ;  /* 0x00000008000a7202 */ /* 0x000fe20000000f00 */
[----:B------:R-:W-:Y:S01]  /*1000*/  FADD R5, RZ, -R3 ;  /* 0x80000003ff057221 */ /* 0x000fe20000000000 */
[----:B------:R-:W-:Y:S01]  /*1010*/  FSETP.NAN.AND P4, PT, R11, R11, PT ;  /* 0x0000000b0b00720b */ /* 0x000fe20003f88000 */
[----:B-1----:R-:W-:Y:S01]  /*1020*/  UPRMT UR4, UR5, 0x654, UR4 ;  /* 0x0000065405047896 */ /* 0x002fe20008000004 */
[----:B------:R-:W-:Y:S01]  /*1030*/  @!P1 FSEL R19, R19, -100, P5 ;  /* 0xc2c8000013139808 */ /* 0x000fe20002800000 */
[----:B------:R-:W-:Y:S01]  /*1040*/  FMUL R8, R5, 1.4426950216293334961 ;  /* 0x3fb8aa3b05087820 */ /* 0x000fe20000400000 */
[----:B------:R-:W-:Y:S02]  /*1050*/  FSETP.GT.AND P1, PT, R10, -100, PT ;  /* 0xc2c800000a00780b */ /* 0x000fe40003f24000 */
[----:B------:R-:W-:Y:S01]  /*1060*/  @!P3 FSEL R11, R11, -100, P4 ;  /* 0xc2c800000b0bb808 */ /* 0x000fe20002000000 */
[C---:B------:R-:W-:Y:S01]  /*1070*/  FMUL R19, R6.reuse, R19 ;  /* 0x0000001306137220 */ /* 0x040fe20000400000 */
[C---:B------:R-:W-:Y:S01]  /*1080*/  FSETP.NAN.AND P3, PT, R25.reuse, R25, PT ;  /* 0x000000191900720b */ /* 0x040fe20003f68000 */
[----:B------:R-:W-:Y:S01]  /*1090*/  FADD R6, R6, -1 ;  /* 0xbf80000006067421 */ /* 0x000fe20000000000 */
[----:B------:R-:W-:Y:S01]  /*10a0*/  FSETP.NAN.AND P5, PT, R16, R16, PT ;  /* 0x000000101000720b */ /* 0x000fe20003fa8000 */
[----:B------:R-:W-:Y:S01]  /*10b0*/  FFMA R4, R4, R11, -R15 ;  /* 0x0000000b04047223 */ /* 0x000fe2000000080f */
[----:B------:R-:W-:-:S02]  /*10c0*/  @!P0 FSEL R25, R25, -100, P3 ;  /* 0xc2c8000019198808 */ /* 0x000fc40001800000 */
[----:B------:R-:W-:Y:S02]  /*10d0*/  @!P2 FSEL R16, R16, -100, P5 ;  /* 0xc2c800001010a808 */ /* 0x000fe40002800000 */
[----:B------:R-:W-:Y:S01]  /*10e0*/  FSETP.NAN.AND P0, PT, R10, R10, PT ;  /* 0x0000000a0a00720b */ /* 0x000fe20003f08000 */
[----:B------:R-:W-:Y:S01]  /*10f0*/  FFMA R5, R6, R25, -R19 ;  /* 0x0000001906057223 */ /* 0x000fe20000000813 */
[----:B------:R-:W-:Y:S01]  /*1100*/  FADD R6, RZ, -R4 ;  /* 0x80000004ff067221 */ /* 0x000fe20000000000 */
[C---:B------:R-:W-:Y:S01]  /*1110*/  FMUL R16, R7.reuse, R16 ;  /* 0x0000001007107220 */ /* 0x040fe20000400000 */
[----:B------:R-:W-:Y:S01]  /*1120*/  @!P1 FSEL R10, R10, -100, P0 ;  /* 0xc2c800000a0a9808 */ /* 0x000fe20000000000 */
[----:B------:R-:W-:Y:S01]  /*1130*/  FADD R7, R7, -1 ;  /* 0xbf80000007077421 */ /* 0x000fe20000000000 */
[----:B------:R-:W-:Y:S01]  /*1140*/  FMUL R6, R6, 1.4426950216293334961 ;  /* 0x3fb8aa3b06067820 */ /* 0x000fe20000400000 */
[----:B------:R-:W-:Y:S01]  /*1150*/  FSETP.GEU.AND P2, PT, R8, -126, PT ;  /* 0xc2fc00000800780b */ /* 0x000fe20003f4e000 */
[----:B------:R-:W-:Y:S01]  /*1160*/  FADD R9, RZ, -R5 ;  /* 0x80000005ff097221 */ /* 0x000fe20000000000 */
[----:B------:R-:W-:-:S02]  /*1170*/  FFMA R16, R7, R10, -R16 ;  /* 0x0000000a07107223 */ /* 0x000fc40000000810 */
[----:B------:R-:W-:Y:S01]  /*1180*/  FSETP.GEU.AND P0, PT, R6, -126, PT ;  /* 0xc2fc00000600780b */ /* 0x000fe20003f0e000 */
[----:B------:R-:W-:Y:S01]  /*1190*/  FMUL R10, R9, 1.4426950216293334961 ;  /* 0x3fb8aa3b090a7820 */ /* 0x000fe20000400000 */
[----:B------:R-:W-:-:S04]  /*11a0*/  FADD R7, RZ, -R16 ;  /* 0x80000010ff077221 */ /* 0x000fc80000000000 */
[----:B------:R-:W-:Y:S01]  /*11b0*/  FMUL R12, R7, 1.4426950216293334961 ;  /* 0x3fb8aa3b070c7820 */ /* 0x000fe20000400000 */
[----:B------:R-:W-:Y:S02]  /*11c0*/  FSETP.GEU.AND P1, PT, R10, -126, PT ;  /* 0xc2fc00000a00780b */ /* 0x000fe40003f2e000 */
[----:B------:R-:W-:Y:S02]  /*11d0*/  @!P2 FMUL R8, R8, 0.5 ;  /* 0x3f0000000808a820 */ /* 0x000fe40000400000 */
[----:B------:R-:W-:Y:S02]  /*11e0*/  FSETP.GEU.AND P3, PT, R12, -126, PT ;  /* 0xc2fc00000c00780b */ /* 0x000fe40003f6e000 */
[----:B------:R-:W1:Y:S01]  /*11f0*/  MUFU.EX2 R9, R8 ;  /* 0x0000000800097308 */ /* 0x000e620000000800 */
[----:B------:R-:W-:-:S06]  /*1200*/  @!P0 FMUL R6, R6, 0.5 ;  /* 0x3f00000006068820 */ /* 0x000fcc0000400000 */
[----:B------:R-:W-:Y:S01]  /*1210*/  @!P1 FMUL R10, R10, 0.5 ;  /* 0x3f0000000a0a9820 */ /* 0x000fe20000400000 */
[----:B------:R-:W2:Y:S03]  /*1220*/  MUFU.EX2 R7, R6 ;  /* 0x0000000600077308 */ /* 0x000ea60000000800 */
[----:B------:R-:W-:Y:S01]  /*1230*/  @!P3 FMUL R12, R12, 0.5 ;  /* 0x3f0000000c0cb820 */ /* 0x000fe20000400000 */
[----:B-1----:R-:W-:-:S04]  /*1240*/  @!P2 FMUL R9, R9, R9 ;  /* 0x000000090909a220 */ /* 0x002fc80000400000 */
[----:B------:R-:W1:Y:S01]  /*1250*/  MUFU.EX2 R11, R10 ;  /* 0x0000000a000b7308 */ /* 0x000e620000000800 */
[----:B------:R-:W-:Y:S01]  /*1260*/  FADD R9, -R9, 1 ;  /* 0x3f80000009097421 */ /* 0x000fe20000000100 */
[----:B--2---:R-:W-:-:S06]  /*1270*/  @!P0 FMUL R7, R7, R7 ;  /* 0x0000000707078220 */ /* 0x004fcc0000400000 */
[----:B------:R-:W2:Y:S01]  /*1280*/  MUFU.EX2 R13, R12 ;  /* 0x0000000c000d7308 */ /* 0x000ea20000000800 */
[----:B------:R-:W-:Y:S01]  /*1290*/  FMUL R8, R9, R9 ;  /* 0x0000000909087220 */ /* 0x000fe20000400000 */
[----:B------:R-:W-:Y:S01]  /*12a0*/  LOP3.LUT P0, RZ, R23, 0x1f, RZ, 0xc0, !PT ;  /* 0x0000001f17ff7812 */ /* 0x000fe2000780c0ff */
[----:B------:R-:W-:Y:S02]  /*12b0*/  FADD R7, -R7, 1 ;  /* 0x3f80000007077421 */ /* 0x000fe40000000100 */
[----:B------:R-:W-:Y:S01]  /*12c0*/  FMUL R3, R3, R8 ;  /* 0x0000000803037220 */ /* 0x000fe20000400000 */
[----:B-1----:R-:W-:Y:S01]  /*12d0*/  @!P1 FMUL R11, R11, R11 ;  /* 0x0000000b0b0b9220 */ /* 0x002fe20000400000 */
[----:B------:R-:W-:Y:S01]  /*12e0*/  FMUL R7, R7, R7 ;  /* 0x0000000707077220 */ /* 0x000fe20000400000 */
[----:B------:R-:W-:Y:S02]  /*12f0*/  ISETP.GE.AND P1, PT, R23, 0x2, PT ;  /* 0x000000021700780c */ /* 0x000fe40003f26270 */
[----:B------:R-:W-:Y:S01]  /*1300*/  FADD R11, -R11, 1 ;  /* 0x3f8000000b0b7421 */ /* 0x000fe20000000100 */
[----:B------:R-:W-:Y:S01]  /*1310*/  FFMA R6, R4, R7, R3 ;  /* 0x0000000704067223 */ /* 0x000fe20000000003 */
[----:B--2---:R-:W-:-:S02]  /*1320*/  @!P3 FMUL R13, R13, R13 ;  /* 0x0000000d0d0db220 */ /* 0x004fc40000400000 */
[----:B------:R-:W-:Y:S02]  /*1330*/  FMUL R4, R11, R11 ;  /* 0x0000000b0b047220 */ /* 0x000fe40000400000 */
[----:B------:R-:W-:Y:S02]  /*1340*/  FADD R13, -R13, 1 ;  /* 0x3f8000000d0d7421 */ /* 0x000fe40000000100 */
[----:B------:R-:W-:Y:S02]  /*1350*/  FFMA R5, R5, R4, R6 ;  /* 0x0000000405057223 */ /* 0x000fe40000000006 */
[----:B------:R-:W-:-:S04]  /*1360*/  FMUL R13, R13, R13 ;  /* 0x0000000d0d0d7220 */ /* 0x000fc80000400000 */
[----:B------:R-:W-:-:S05]  /*1370*/  FFMA R5, R16, R13, R5 ;  /* 0x0000000d10057223 */ /* 0x000fca0000000005 */
[----:B------:R-:W1:Y:S02]  /*1380*/  SHFL.BFLY PT, R4, R5, 0x10, 0x1f ;  /* 0x0e001f0005047f89 */ /* 0x000e6400000e0000 */
[----:B-1----:R-:W-:Y:S01]  /*1390*/  FADD R4, R5, R4 ;  /* 0x0000000405047221 */ /* 0x002fe20000000000 */
[----:B------:R-:W-:-:S04]  /*13a0*/  LOP3.LUT R5, R23, 0x1, RZ, 0xc0, !PT ;  /* 0x0000000117057812 */ /* 0x000fc800078ec0ff */
[----:B------:R-:W1:Y:S02]  /*13b0*/  SHFL.BFLY PT, R3, R4, 0x8, 0x1f ;  /* 0x0d001f0004037f89 */ /* 0x000e6400000e0000 */
[----:B-1----:R-:W-:Y:S01]  /*13c0*/  FADD R3, R4, R3 ;  /* 0x0000000304037221 */ /* 0x002fe20000000000 */
[----:B------:R-:W-:-:S04]  /*13d0*/  SHF.R.U32.HI R4, RZ, 0x3, R23 ;  /* 0x00000003ff047819 */ /* 0x000fc80000011617 */
[----:B------:R-:W1:Y:S01]  /*13e0*/  SHFL.BFLY PT, R6, R3, 0x4, 0x1f ;  /* 0x0c801f0003067f89 */ /* 0x000e6200000e0000 */
[----:B------:R-:W-:Y:S01]  /*13f0*/  LOP3.LUT R4, R4, 0x4, RZ, 0xc0, !PT ;  /* 0x0000000404047812 */ /* 0x000fe200078ec0ff */
[----:B-1----:R-:W-:-:S05]  /*1400*/  FADD R6, R3, R6 ;  /* 0x0000000603067221 */ /* 0x002fca0000000000 */
[----:B------:R-:W1:Y:S02]  /*1410*/  SHFL.BFLY PT, R7, R6, 0x2, 0x1f ;  /* 0x0c401f0006077f89 */ /* 0x000e6400000e0000 */
[----:B-1----:R-:W-:-:S05]  /*1420*/  FADD R7, R6, R7 ;  /* 0x0000000706077221 */ /* 0x002fca0000000000 */
[----:B------:R-:W1:Y:S02]  /*1430*/  SHFL.BFLY PT, R8, R7, 0x1, 0x1f ;  /* 0x0c201f0007087f89 */ /* 0x000e6400000e0000 */
[----:B-1----:R-:W-:-:S05]  /*1440*/  FADD R9, R7, R8 ;  /* 0x0000000807097221 */ /* 0x002fca0000000000 */
[----:B------:R-:W-:Y:S01]  /*1450*/  @!P0 STS [R4+UR4], R9 ;  /* 0x0000000904008988 */ /* 0x000fe20008000804 */
[----:B------:R-:W-:Y:S01]  /*1460*/  BAR.SYNC.DEFER_BLOCKING 0x0 ;  /* 0x0000000000007b1d */ /* 0x000fe20000010000 */
[----:B------:R-:W-:-:S04]  /*1470*/  ISETP.NE.U32.AND P0, PT, R5, 0x1, PT ;  /* 0x000000010500780c */ /* 0x000fc80003f05070 */
[----:B------:R-:W-:Y:S01]  /*1480*/  ISETP.LT.AND P0, PT, R23, 0x2, P0 ;  /* 0x000000021700780c */ /* 0x000fe20000701270 */
[----:B------:R-:W1:Y:S04]  /*1490*/  @!P1 LDS R2, [R0+UR4] ;  /* 0x0000000400029984 */ /* 0x000e680008000800 */
[----:B-1----:R-:W1:Y:S02]  /*14a0*/  SHFL.BFLY PT, R3, R2, 0x1, 0x1f ;  /* 0x0c201f0002037f89 */ /* 0x002e6400000e0000 */
[----:B-1----:R-:W-:-:S06]  /*14b0*/  FADD R3, R2, R3 ;  /* 0x0000000302037221 */ /* 0x002fcc0000000000 */
[----:B------:R1:W-:Y:S01]  /*14c0*/  @P0 STS [R0+UR4], R3 ;  /* 0x0000000300000988 */ /* 0x0003e20008000804 */
[----:B------:R-:W-:Y:S01]  /*14d0*/  BAR.SYNC.DEFER_BLOCKING 0x0 ;  /* 0x0000000000007b1d */ /* 0x000fe20000010000 */
[----:B------:R-:W-:-:S05]  /*14e0*/  LOP3.LUT P0, RZ, R23, 0x3f, RZ, 0xc0, !PT ;  /* 0x0000003f17ff7812 */ /* 0x000fca000780c0ff */
[----:B------:R-:W2:Y:S02]  /*14f0*/  LDS R5, [UR4] ;  /* 0x00000004ff057984 */ /* 0x000ea40008000800 */
[----:B------:R-:W-:Y:S06]  /*1500*/  BAR.SYNC.DEFER_BLOCKING 0x0 ;  /* 0x0000000000007b1d */ /* 0x000fec0000010000 */
[----:B-1----:R-:W-:Y:S05]  /*1510*/  @P0 EXIT ;  /* 0x000000000000094d */ /* 0x002fea0003800000 */
[----:B------:R-:W0:Y:S01]  /*1520*/  LDC.64 R2, c[0x0][0x210] ;  /* 0x00008400ff027b82 */ /* 0x000e220000000a00 */
[----:B--2---:R-:W-:-:S04]  /*1530*/  FADD R5, RZ, R5 ;  /* 0x00000005ff057221 */ /* 0x004fc80000000000 */
[----:B------:R-:W-:-:S05]  /*1540*/  FMUL R5, R5, 0.00390625 ;  /* 0x3b80000005057820 */ /* 0x000fca0000400000 */
[----:B0-----:R-:W-:Y:S01]  /*1550*/  STG.E desc[UR6][R2.64], R5 ;  /* 0x0000000502007986 */ /* 0x001fe2000c101906 */
[----:B------:R-:W-:Y:S05]  /*1560*/  EXIT ;  /* 0x000000000000794d */ /* 0x000fea0003800000 */
.L_x_8:
[----:B------:R-:W-:-:S00]  /*1570*/  BRA `(.L_x_8) ;  /* 0xfffffffc00fc7947 */ /* 0x000fc0000383ffff */
[----:B------:R-:W-:-:S00]  /*1580*/  NOP ;  /* 0x0000000000007918 */ /* 0x000fc00000000000 */
[----:B------:R-:W-:-:S00]  /*1590*/  NOP ;  /* 0x0000000000007918 */ /* 0x000fc00000000000 */
[----:B------:R-:W-:-:S00]  /*15a0*/  NOP ;  /* 0x0000000000007918 */ /* 0x000fc00000000000 */
[----:B------:R-:W-:-:S00]  /*15b0*/  NOP ;  /* 0x0000000000007918 */ /* 0x000fc00000000000 */
[----:B------:R-:W-:-:S00]  /*15c0*/  NOP ;  /* 0x0000000000007918 */ /* 0x000fc00000000000 */
[----:B------:R-:W-:-:S00]  /*15d0*/  NOP ;  /* 0x0000000000007918 */ /* 0x000fc00000000000 */
[----:B------:R-:W-:-:S00]  /*15e0*/  NOP ;  /* 0x0000000000007918 */ /* 0x000fc00000000000 */
[----:B------:R-:W-:-:S00]  /*15f0*/  NOP ;  /* 0x0000000000007918 */ /* 0x000fc00000000000 */
.L_x_9:


//--------------------- .nv.global.init           --------------------------
	.section	.nv.global.init,"aw",@progbits
.nv.global.init:
	.type		_$_str,@object
	.size		_$_str,(.L_0 - _$_str)
_$_str:
        /*0000*/ 	.byte	0x5f, 0x5f, 0x43, 0x55, 0x44, 0x41, 0x5f, 0x46, 0x54, 0x5a, 0x00
.L_0:


//--------------------- .nv.shared.triton_per_fused_binary_cross_entropy_exp_mean_mul_neg_pow_rsub_0 --------------------------
	.section	.nv.shared.triton_per_fused_binary_cross_entropy_exp_mean_mul_neg_pow_rsub_0,"aw",@nobits
	.sectionflags	@""
	.align	16
	.zero		1024


//--------------------- .nv.constant0.triton_per_fused_binary_cross_entropy_exp_mean_mul_neg_pow_rsub_0 --------------------------
	.section	.nv.constant0.triton_per_fused_binary_cross_entropy_exp_mean_mul_neg_pow_rsub_0,"a",@progbits
	.sectionflags	@""
	.align	4
.nv.constant0.triton_per_fused_binary_cross_entropy_exp_mean_mul_neg_pow_rsub_0:
	.zero		556
